//
// Generated by NVIDIA NVVM Compiler
//
// Compiler Build ID: CL-36424714
// Cuda compilation tools, release 13.0, V13.0.88
// Based on NVVM 20.0.0
//

.version 9.0
.target sm_100
.address_size 64

	// .globl	kernel

.visible .entry kernel(
	.param .u32 kernel_param_0,
	.param .u32 kernel_param_1,
	.param .u64 .ptr .align 1 kernel_param_2,
	.param .u64 .ptr .align 1 kernel_param_3,
	.param .u64 .ptr .align 1 kernel_param_4,
	.param .u64 .ptr .align 1 kernel_param_5,
	.param .u64 .ptr .align 1 kernel_param_6
)
{
	.reg .pred 	%p<11>;
	.reg .b32 	%r<31>;
	.reg .b32 	%f<217>;
	.reg .b64 	%rd<42>;

	ld.param.u32 	%r17, [kernel_param_0];
	ld.param.u64 	%rd13, [kernel_param_2];
	ld.param.u64 	%rd11, [kernel_param_3];
	ld.param.u64 	%rd14, [kernel_param_4];
	ld.param.u64 	%rd15, [kernel_param_5];
	ld.param.u64 	%rd12, [kernel_param_6];
	cvta.to.global.u64 	%rd1, %rd14;
	cvta.to.global.u64 	%rd2, %rd13;
	cvta.to.global.u64 	%rd16, %rd15;
	mov.u32 	%r18, %ctaid.x;
	mov.u32 	%r19, %tid.x;
	shl.b32 	%r20, %r18, 6;
	add.s32 	%r1, %r20, %r19;
	mul.wide.u32 	%rd17, %r1, 4;
	add.s64 	%rd18, %rd16, %rd17;
	ld.global.u32 	%r2, [%rd18];
	mul.lo.s32 	%r3, %r2, %r17;
	mul.lo.s32 	%r4, %r17, %r18;
	setp.eq.s32 	%p1, %r2, -1;
	mov.f32 	%f216, 0fC61C4000;
	@%p1 bra 	$L__BB0_13;
	cvta.to.global.u64 	%rd19, %rd11;
	mul.wide.s32 	%rd20, %r2, 4;
	add.s64 	%rd21, %rd19, %rd20;
	ld.global.f32 	%f216, [%rd21];
	shr.s32 	%r21, %r17, 31;
	shr.u32 	%r22, %r21, 30;
	add.s32 	%r23, %r17, %r22;
	shr.s32 	%r5, %r23, 2;
	setp.lt.s32 	%p2, %r17, 4;
	@%p2 bra 	$L__BB0_13;
	add.s32 	%r25, %r5, -1;
	and.b32  	%r6, %r5, 7;
	setp.lt.u32 	%p3, %r25, 7;
	mov.b32 	%r29, 0;
	@%p3 bra 	$L__BB0_5;
	and.b32  	%r29, %r5, 536870904;
	neg.s32 	%r27, %r29;
	mul.wide.s32 	%rd22, %r3, 4;
	add.s64 	%rd23, %rd22, %rd2;
	add.s64 	%rd41, %rd23, 64;
	mul.wide.s32 	%rd24, %r4, 4;
	add.s64 	%rd25, %rd24, %rd1;
	add.s64 	%rd40, %rd25, 64;
$L__BB0_4:
	.pragma "nounroll";
	ld.global.v4.f32 	{%f16, %f17, %f18, %f19}, [%rd41+-64];
	ld.global.v4.f32 	{%f20, %f21, %f22, %f23}, [%rd40+-64];
	mul.f32 	%f24, %f17, %f21;
	fma.rn.f32 	%f25, %f16, %f20, %f24;
	fma.rn.f32 	%f26, %f18, %f22, %f25;
	fma.rn.f32 	%f27, %f19, %f23, %f26;
	add.f32 	%f28, %f216, %f27;
	ld.global.v4.f32 	{%f29, %f30, %f31, %f32}, [%rd41+-48];
	ld.global.v4.f32 	{%f33, %f34, %f35, %f36}, [%rd40+-48];
	mul.f32 	%f37, %f30, %f34;
	fma.rn.f32 	%f38, %f29, %f33, %f37;
	fma.rn.f32 	%f39, %f31, %f35, %f38;
	fma.rn.f32 	%f40, %f32, %f36, %f39;
	add.f32 	%f41, %f28, %f40;
	ld.global.v4.f32 	{%f42, %f43, %f44, %f45}, [%rd41+-32];
	ld.global.v4.f32 	{%f46, %f47, %f48, %f49}, [%rd40+-32];
	mul.f32 	%f50, %f43, %f47;
	fma.rn.f32 	%f51, %f42, %f46, %f50;
	fma.rn.f32 	%f52, %f44, %f48, %f51;
	fma.rn.f32 	%f53, %f45, %f49, %f52;
	add.f32 	%f54, %f41, %f53;
	ld.global.v4.f32 	{%f55, %f56, %f57, %f58}, [%rd41+-16];
	ld.global.v4.f32 	{%f59, %f60, %f61, %f62}, [%rd40+-16];
	mul.f32 	%f63, %f56, %f60;
	fma.rn.f32 	%f64, %f55, %f59, %f63;
	fma.rn.f32 	%f65, %f57, %f61, %f64;
	fma.rn.f32 	%f66, %f58, %f62, %f65;
	add.f32 	%f67, %f54, %f66;
	ld.global.v4.f32 	{%f68, %f69, %f70, %f71}, [%rd41];
	ld.global.v4.f32 	{%f72, %f73, %f74, %f75}, [%rd40];
	mul.f32 	%f76, %f69, %f73;
	fma.rn.f32 	%f77, %f68, %f72, %f76;
	fma.rn.f32 	%f78, %f70, %f74, %f77;
	fma.rn.f32 	%f79, %f71, %f75, %f78;
	add.f32 	%f80, %f67, %f79;
	ld.global.v4.f32 	{%f81, %f82, %f83, %f84}, [%rd41+16];
	ld.global.v4.f32 	{%f85, %f86, %f87, %f88}, [%rd40+16];
	mul.f32 	%f89, %f82, %f86;
	fma.rn.f32 	%f90, %f81, %f85, %f89;
	fma.rn.f32 	%f91, %f83, %f87, %f90;
	fma.rn.f32 	%f92, %f84, %f88, %f91;
	add.f32 	%f93, %f80, %f92;
	ld.global.v4.f32 	{%f94, %f95, %f96, %f97}, [%rd41+32];
	ld.global.v4.f32 	{%f98, %f99, %f100, %f101}, [%rd40+32];
	mul.f32 	%f102, %f95, %f99;
	fma.rn.f32 	%f103, %f94, %f98, %f102;
	fma.rn.f32 	%f104, %f96, %f100, %f103;
	fma.rn.f32 	%f105, %f97, %f101, %f104;
	add.f32 	%f106, %f93, %f105;
	ld.global.v4.f32 	{%f107, %f108, %f109, %f110}, [%rd41+48];
	ld.global.v4.f32 	{%f111, %f112, %f113, %f114}, [%rd40+48];
	mul.f32 	%f115, %f108, %f112;
	fma.rn.f32 	%f116, %f107, %f111, %f115;
	fma.rn.f32 	%f117, %f109, %f113, %f116;
	fma.rn.f32 	%f118, %f110, %f114, %f117;
	add.f32 	%f216, %f106, %f118;
	add.s32 	%r27, %r27, 8;
	add.s64 	%rd41, %rd41, 128;
	add.s64 	%rd40, %rd40, 128;
	setp.ne.s32 	%p4, %r27, 0;
	@%p4 bra 	$L__BB0_4;
$L__BB0_5:
	setp.eq.s32 	%p5, %r6, 0;
	@%p5 bra 	$L__BB0_13;
	mul.wide.s32 	%rd26, %r3, 4;
	add.s64 	%rd9, %rd2, %rd26;
	mul.wide.s32 	%rd27, %r4, 4;
	add.s64 	%rd10, %rd1, %rd27;
	and.b32  	%r12, %r5, 3;
	setp.lt.u32 	%p6, %r6, 4;
	@%p6 bra 	$L__BB0_8;
	mul.wide.u32 	%rd28, %r29, 16;
	add.s64 	%rd29, %rd9, %rd28;
	ld.global.v4.f32 	{%f120, %f121, %f122, %f123}, [%rd29];
	add.s64 	%rd30, %rd10, %rd28;
	ld.global.v4.f32 	{%f124, %f125, %f126, %f127}, [%rd30];
	mul.f32 	%f128, %f121, %f125;
	fma.rn.f32 	%f129, %f120, %f124, %f128;
	fma.rn.f32 	%f130, %f122, %f126, %f129;
	fma.rn.f32 	%f131, %f123, %f127, %f130;
	add.f32 	%f132, %f216, %f131;
	ld.global.v4.f32 	{%f133, %f134, %f135, %f136}, [%rd29+16];
	ld.global.v4.f32 	{%f137, %f138, %f139, %f140}, [%rd30+16];
	mul.f32 	%f141, %f134, %f138;
	fma.rn.f32 	%f142, %f133, %f137, %f141;
	fma.rn.f32 	%f143, %f135, %f139, %f142;
	fma.rn.f32 	%f144, %f136, %f140, %f143;
	add.f32 	%f145, %f132, %f144;
	ld.global.v4.f32 	{%f146, %f147, %f148, %f149}, [%rd29+32];
	ld.global.v4.f32 	{%f150, %f151, %f152, %f153}, [%rd30+32];
	mul.f32 	%f154, %f147, %f151;
	fma.rn.f32 	%f155, %f146, %f150, %f154;
	fma.rn.f32 	%f156, %f148, %f152, %f155;
	fma.rn.f32 	%f157, %f149, %f153, %f156;
	add.f32 	%f158, %f145, %f157;
	ld.global.v4.f32 	{%f159, %f160, %f161, %f162}, [%rd29+48];
	ld.global.v4.f32 	{%f163, %f164, %f165, %f166}, [%rd30+48];
	mul.f32 	%f167, %f160, %f164;
	fma.rn.f32 	%f168, %f159, %f163, %f167;
	fma.rn.f32 	%f169, %f161, %f165, %f168;
	fma.rn.f32 	%f170, %f162, %f166, %f169;
	add.f32 	%f216, %f158, %f170;
	add.s32 	%r29, %r29, 4;
$L__BB0_8:
	setp.eq.s32 	%p7, %r12, 0;
	@%p7 bra 	$L__BB0_13;
	setp.eq.s32 	%p8, %r12, 1;
	@%p8 bra 	$L__BB0_11;
	mul.wide.u32 	%rd31, %r29, 16;
	add.s64 	%rd32, %rd9, %rd31;
	ld.global.v4.f32 	{%f172, %f173, %f174, %f175}, [%rd32];
	add.s64 	%rd33, %rd10, %rd31;
	ld.global.v4.f32 	{%f176, %f177, %f178, %f179}, [%rd33];
	mul.f32 	%f180, %f173, %f177;
	fma.rn.f32 	%f181, %f172, %f176, %f180;
	fma.rn.f32 	%f182, %f174, %f178, %f181;
	fma.rn.f32 	%f183, %f175, %f179, %f182;
	add.f32 	%f184, %f216, %f183;
	ld.global.v4.f32 	{%f185, %f186, %f187, %f188}, [%rd32+16];
	ld.global.v4.f32 	{%f189, %f190, %f191, %f192}, [%rd33+16];
	mul.f32 	%f193, %f186, %f190;
	fma.rn.f32 	%f194, %f185, %f189, %f193;
	fma.rn.f32 	%f195, %f187, %f191, %f194;
	fma.rn.f32 	%f196, %f188, %f192, %f195;
	add.f32 	%f216, %f184, %f196;
	add.s32 	%r29, %r29, 2;
$L__BB0_11:
	and.b32  	%r26, %r5, 1;
	setp.eq.b32 	%p9, %r26, 1;
	not.pred 	%p10, %p9;
	@%p10 bra 	$L__BB0_13;
	mul.wide.u32 	%rd34, %r29, 16;
	add.s64 	%rd35, %rd9, %rd34;
	ld.global.v4.f32 	{%f197, %f198, %f199, %f200}, [%rd35];
	add.s64 	%rd36, %rd10, %rd34;
	ld.global.v4.f32 	{%f201, %f202, %f203, %f204}, [%rd36];
	mul.f32 	%f205, %f198, %f202;
	fma.rn.f32 	%f206, %f197, %f201, %f205;
	fma.rn.f32 	%f207, %f199, %f203, %f206;
	fma.rn.f32 	%f208, %f200, %f204, %f207;
	add.f32 	%f216, %f216, %f208;
$L__BB0_13:
	cvta.to.global.u64 	%rd37, %rd12;
	add.s64 	%rd39, %rd37, %rd17;
	st.global.f32 	[%rd39], %f216;
	ret;

}


// ===== COMPILED SASS (sm_100) =====

	.target	sm_100

	.elftype	@"ET_EXEC"


//--------------------- .note.nv.tkinfo           --------------------------
	.section	.note.nv.tkinfo,"",@"SHT_NOTE"
	.sectionflags	@"SHF_NOTE_NV_TKINFO"
	.tkinfo
        /*0018*/ 	.word	0x00000002
        /*0030*/ 	.string	""
        /*0030*/ 	.string	"ptxas"
        /*0030*/ 	.string	"Cuda compilation tools, release 13.0, V13.0.88"
        /*0030*/ 	.string	"Build cuda_13.0.r13.0/compiler.36424714_0"
        /*0030*/ 	.string	"-arch sm_100 -m 64 "



//--------------------- .note.nv.cuinfo           --------------------------
	.section	.note.nv.cuinfo,"",@"SHT_NOTE"
	.sectionflags	@"SHF_NOTE_NV_CUINFO"
        /*0018*/ 	.short	0x0002
        /*001a*/ 	.short	0x0064
        /*001c*/ 	.short	0x0082
	.zero		2


//--------------------- .nv.info                  --------------------------
	.section	.nv.info,"",@"SHT_CUDA_INFO"
	.align	4


	//----- nvinfo : EIATTR_REGCOUNT
	.align		4
        /*0000*/ 	.byte	0x04, 0x2f
        /*0002*/ 	.short	(.L_1 - .L_0)
	.align		4
.L_0:
        /*0004*/ 	.word	index@(kernel)
        /*0008*/ 	.word	0x00000028


	//----- nvinfo : EIATTR_FRAME_SIZE
	.align		4
.L_1:
        /*000c*/ 	.byte	0x04, 0x11
        /*000e*/ 	.short	(.L_3 - .L_2)
	.align		4
.L_2:
        /*0010*/ 	.word	index@(kernel)
        /*0014*/ 	.word	0x00000000


	//----- nvinfo : EIATTR_MIN_STACK_SIZE
	.align		4
.L_3:
        /*0018*/ 	.byte	0x04, 0x12
        /*001a*/ 	.short	(.L_5 - .L_4)
	.align		4
.L_4:
        /*001c*/ 	.word	index@(kernel)
        /*0020*/ 	.word	0x00000000
.L_5:


//--------------------- .nv.compat                --------------------------
	.section	.nv.compat,"",@"SHT_CUDA_COMPAT_INFO"
	.align	4
        /*0000*/ 	.byte	0x02, 0x09, 0x00, 0x00, 0x02, 0x02, 0x01, 0x00, 0x02, 0x05, 0x05, 0x00, 0x03, 0x07, 0x01, 0x01
        /*0010*/ 	.byte	0x02, 0x03, 0x00, 0x00, 0x02, 0x06, 0x01, 0x00, 0x04, 0x0b, 0x08, 0x00, 0x09, 0x00, 0x00, 0x00
        /*0020*/ 	.byte	0x00, 0x00, 0x00, 0x00


//--------------------- .nv.info.kernel           --------------------------
	.section	.nv.info.kernel,"",@"SHT_CUDA_INFO"
	.sectionflags	@""
	.align	4


	//----- nvinfo : EIATTR_CUDA_API_VERSION
	.align		4
        /*0000*/ 	.byte	0x04, 0x37
        /*0002*/ 	.short	(.L_7 - .L_6)
.L_6:
        /*0004*/ 	.word	0x00000082


	//----- nvinfo : EIATTR_KPARAM_INFO
	.align		4
.L_7:
        /*0008*/ 	.byte	0x04, 0x17
        /*000a*/ 	.short	(.L_9 - .L_8)
.L_8:
        /*000c*/ 	.word	0x00000000
        /*0010*/ 	.short	0x0006
        /*0012*/ 	.short	0x0028
        /*0014*/ 	.byte	0x00, 0xf5, 0x21, 0x00


	//----- nvinfo : EIATTR_KPARAM_INFO
	.align		4
.L_9:
        /*0018*/ 	.byte	0x04, 0x17
        /*001a*/ 	.short	(.L_11 - .L_10)
.L_10:
        /*001c*/ 	.word	0x00000000
        /*0020*/ 	.short	0x0005
        /*0022*/ 	.short	0x0020
        /*0024*/ 	.byte	0x00, 0xf5, 0x21, 0x00


	//----- nvinfo : EIATTR_KPARAM_INFO
	.align		4
.L_11:
        /*0028*/ 	.byte	0x04, 0x17
        /*002a*/ 	.short	(.L_13 - .L_12)
.L_12:
        /*002c*/ 	.word	0x00000000
        /*0030*/ 	.short	0x0004
        /*0032*/ 	.short	0x0018
        /*0034*/ 	.byte	0x00, 0xf5, 0x21, 0x00


	//----- nvinfo : EIATTR_KPARAM_INFO
	.align		4
.L_13:
        /*0038*/ 	.byte	0x04, 0x17
        /*003a*/ 	.short	(.L_15 - .L_14)
.L_14:
        /*003c*/ 	.word	0x00000000
        /*0040*/ 	.short	0x0003
        /*0042*/ 	.short	0x0010
        /*0044*/ 	.byte	0x00, 0xf5, 0x21, 0x00


	//----- nvinfo : EIATTR_KPARAM_INFO
	.align		4
.L_15:
        /*0048*/ 	.byte	0x04, 0x17
        /*004a*/ 	.short	(.L_17 - .L_16)
.L_16:
        /*004c*/ 	.word	0x00000000
        /*0050*/ 	.short	0x0002
        /*0052*/ 	.short	0x0008
        /*0054*/ 	.byte	0x00, 0xf5, 0x21, 0x00


	//----- nvinfo : EIATTR_KPARAM_INFO
	.align		4
.L_17:
        /*0058*/ 	.byte	0x04, 0x17
        /*005a*/ 	.short	(.L_19 - .L_18)
.L_18:
        /*005c*/ 	.word	0x00000000
        /*0060*/ 	.short	0x0001
        /*0062*/ 	.short	0x0004
        /*0064*/ 	.byte	0x00, 0xf0, 0x11, 0x00


	//----- nvinfo : EIATTR_KPARAM_INFO
	.align		4
.L_19:
        /*0068*/ 	.byte	0x04, 0x17
        /*006a*/ 	.short	(.L_21 - .L_20)
.L_20:
        /*006c*/ 	.word	0x00000000
        /*0070*/ 	.short	0x0000
        /*0072*/ 	.short	0x0000
        /*0074*/ 	.byte	0x00, 0xf0, 0x11, 0x00


	//----- nvinfo : EIATTR_SPARSE_MMA_MASK
	.align		4
.L_21:
        /*0078*/ 	.byte	0x03, 0x50
        /*007a*/ 	.short	0x0000


	//----- nvinfo : EIATTR_MAXREG_COUNT
	.align		4
        /*007c*/ 	.byte	0x03, 0x1b
        /*007e*/ 	.short	0x00ff


	//----- nvinfo : EIATTR_MERCURY_ISA_VERSION
	.align		4
        /*0080*/ 	.byte	0x03, 0x5f
        /*0082*/ 	.short	0x0101


	//----- nvinfo : EIATTR_VRC_CTA_INIT_COUNT
	.align		4
        /*0084*/ 	.byte	0x02, 0x4a
	.zero		1
	.zero		1


	//----- nvinfo : EIATTR_EXIT_INSTR_OFFSETS
	.align		4
        /*0088*/ 	.byte	0x04, 0x1c
        /*008a*/ 	.short	(.L_23 - .L_22)


	//   ....[0]....
.L_22:
        /*008c*/ 	.word	0x00000b00


	//----- nvinfo : EIATTR_CRS_STACK_SIZE
	.align		4
.L_23:
        /*0090*/ 	.byte	0x04, 0x1e
        /*0092*/ 	.short	(.L_25 - .L_24)
.L_24:
        /*0094*/ 	.word	0x00000000


	//----- nvinfo : EIATTR_CBANK_PARAM_SIZE
	.align		4
.L_25:
        /*0098*/ 	.byte	0x03, 0x19
        /*009a*/ 	.short	0x0030


	//----- nvinfo : EIATTR_PARAM_CBANK
	.align		4
        /*009c*/ 	.byte	0x04, 0x0a
        /*009e*/ 	.short	(.L_27 - .L_26)
	.align		4
.L_26:
        /*00a0*/ 	.word	index@(.nv.constant0.kernel)
        /*00a4*/ 	.short	0x0380
        /*00a6*/ 	.short	0x0030


	//----- nvinfo : EIATTR_SW_WAR
	.align		4
.L_27:
        /*00a8*/ 	.byte	0x04, 0x36
        /*00aa*/ 	.short	(.L_29 - .L_28)
.L_28:
        /*00ac*/ 	.word	0x00000008
.L_29:


//--------------------- .nv.callgraph             --------------------------
	.section	.nv.callgraph,"",@"SHT_CUDA_CALLGRAPH"
	.align	4
	.sectionentsize	8
	.align		4
        /*0000*/ 	.word	0x00000000
	.align		4
        /*0004*/ 	.word	0xffffffff
	.align		4
        /*0008*/ 	.word	0x00000000
	.align		4
        /*000c*/ 	.word	0xfffffffe
	.align		4
        /*0010*/ 	.word	0x00000000
	.align		4
        /*0014*/ 	.word	0xfffffffd
	.align		4
        /*0018*/ 	.word	0x00000000
	.align		4
        /*001c*/ 	.word	0xfffffffc


//--------------------- .text.kernel              --------------------------
	.section	.text.kernel,"ax",@progbits
	.align	128
        .global         kernel
        .type           kernel,@function
        .size           kernel,(.L_x_6 - kernel)
        .other          kernel,@"STO_CUDA_ENTRY STV_DEFAULT"
kernel:
.text.kernel:
[----:B------:R-:W-:Y:S01]  /*0000*/  LDC R1, c[0x0][0x37c] ;  /* 0x0000df00ff017b82 */ /* 0x000fe20000000800 */
[----:B------:R-:W0:Y:S07]  /*0010*/  S2R R32, SR_CTAID.X ;  /* 0x0000000000207919 */ /* 0x000e2e0000002500 */
[----:B------:R-:W1:Y:S01]  /*0020*/  LDC.64 R2, c[0x0][0x3a0] ;  /* 0x0000e800ff027b82 */ /* 0x000e620000000a00 */
[----:B------:R-:W2:Y:S01]  /*0030*/  LDCU.64 UR4, c[0x0][0x358] ;  /* 0x00006b00ff0477ac */ /* 0x000ea20008000a00 */
[----:B------:R-:W0:Y:S02]  /*0040*/  S2R R5, SR_TID.X ;  /* 0x0000000000057919 */ /* 0x000e240000002100 */
[----:B0-----:R-:W-:-:S05]  /*0050*/  LEA R0, R32, R5, 0x6 ;  /* 0x0000000520007211 */ /* 0x001fca00078e30ff */
[----:B-1----:R-:W-:-:S05]  /*0060*/  IMAD.WIDE.U32 R2, R0, 0x4, R2 ;  /* 0x0000000400027825 */ /* 0x002fca00078e0002 */
[----:B--2---:R-:W2:Y:S01]  /*0070*/  LDG.E R5, desc[UR4][R2.64] ;  /* 0x0000000402057981 */ /* 0x004ea2000c1e1900 */
[----:B------:R-:W-:Y:S01]  /*0080*/  BSSY.RECONVERGENT B0, `(.L_x_0) ;  /* 0x00000a4000007945 */ /* 0x000fe20003800200 */
[----:B------:R-:W-:Y:S01]  /*0090*/  HFMA2 R28, -RZ, RZ, -6.109375, 2 ;  /* 0xc61c4000ff1c7431 */ /* 0x000fe200000001ff */
[----:B--2---:R-:W-:-:S13]  /*00a0*/  ISETP.NE.AND P0, PT, R5, -0x1, PT ;  /* 0xffffffff0500780c */ /* 0x004fda0003f05270 */
[----:B------:R-:W-:Y:S05]  /*00b0*/  @!P0 BRA `(.L_x_1) ;  /* 0x0000000800808947 */ /* 0x000fea0003800000 */
[----:B------:R-:W0:Y:S08]  /*00c0*/  LDC.64 R28, c[0x0][0x390] ;  /* 0x0000e400ff1c7b82 */ /* 0x000e300000000a00 */
[----:B------:R-:W1:Y:S01]  /*00d0*/  LDC R7, c[0x0][0x380] ;  /* 0x0000e000ff077b82 */ /* 0x000e620000000800 */
[----:B0-----:R-:W-:-:S06]  /*00e0*/  IMAD.WIDE R28, R5, 0x4, R28 ;  /* 0x00000004051c7825 */ /* 0x001fcc00078e021c */
[----:B------:R0:W5:Y:S01]  /*00f0*/  LDG.E R28, desc[UR4][R28.64] ;  /* 0x000000041c1c7981 */ /* 0x000162000c1e1900 */
[----:B-1----:R-:W-:Y:S02]  /*0100*/  ISETP.GE.AND P0, PT, R7, 0x4, PT ;  /* 0x000000040700780c */ /* 0x002fe40003f06270 */
[----:B------:R-:W-:-:S04]  /*0110*/  SHF.R.S32.HI R2, RZ, 0x1f, R7 ;  /* 0x0000001fff027819 */ /* 0x000fc80000011407 */
[----:B------:R-:W-:-:S07]  /*0120*/  LEA.HI R2, R2, R7, RZ, 0x2 ;  /* 0x0000000702027211 */ /* 0x000fce00078f10ff */
[----:B0-----:R-:W-:Y:S05]  /*0130*/  @!P0 BRA `(.L_x_1) ;  /* 0x0000000800608947 */ /* 0x001fea0003800000 */
[----:B------:R-:W-:Y:S01]  /*0140*/  SHF.R.S32.HI R3, RZ, 0x2, R2 ;  /* 0x00000002ff037819 */ /* 0x000fe20000011402 */
[-C--:B------:R-:W-:Y:S02]  /*0150*/  IMAD R32, R32, R7.reuse, RZ ;  /* 0x0000000720207224 */ /* 0x080fe400078e02ff */
[----:B------:R-:W-:Y:S01]  /*0160*/  IMAD R29, R5, R7, RZ ;  /* 0x00000007051d7224 */ /* 0x000fe200078e02ff */
[C---:B------:R-:W-:Y:S02]  /*0170*/  IADD3 R2, PT, PT, R3.reuse, -0x1, RZ ;  /* 0xffffffff03027810 */ /* 0x040fe40007ffe0ff */
[----:B------:R-:W-:Y:S02]  /*0180*/  LOP3.LUT R31, R3, 0x7, RZ, 0xc0, !PT ;  /* 0x00000007031f7812 */ /* 0x000fe400078ec0ff */
[----:B------:R-:W-:Y:S02]  /*0190*/  ISETP.GE.U32.AND P1, PT, R2, 0x7, PT ;  /* 0x000000070200780c */ /* 0x000fe40003f26070 */
[----:B------:R-:W-:-:S02]  /*01a0*/  ISETP.NE.AND P0, PT, R31, RZ, PT ;  /* 0x000000ff1f00720c */ /* 0x000fc40003f05270 */
[----:B------:R-:W-:-:S09]  /*01b0*/  MOV R2, RZ ;  /* 0x000000ff00027202 */ /* 0x000fd20000000f00 */
[----:B------:R-:W-:Y:S05]  /*01c0*/  @!P1 BRA `(.L_x_2) ;  /* 0x0000000400249947 */ /* 0x000fea0003800000 */
[----:B------:R-:W0:Y:S01]  /*01d0*/  LDC.64 R4, c[0x0][0x388] ;  /* 0x0000e200ff047b82 */ /* 0x000e220000000a00 */
[----:B------:R-:W-:-:S04]  /*01e0*/  LOP3.LUT R2, R3, 0x1ffffff8, RZ, 0xc0, !PT ;  /* 0x1ffffff803027812 */ /* 0x000fc800078ec0ff */
[----:B------:R-:W-:-:S03]  /*01f0*/  IADD3 R30, PT, PT, -R2, RZ, RZ ;  /* 0x000000ff021e7210 */ /* 0x000fc60007ffe1ff */
[----:B------:R-:W1:Y:S01]  /*0200*/  LDC.64 R6, c[0x0][0x398] ;  /* 0x0000e600ff067b82 */ /* 0x000e620000000a00 */
[----:B0-----:R-:W-:-:S03]  /*0210*/  IMAD.WIDE R4, R29, 0x4, R4 ;  /* 0x000000041d047825 */ /* 0x001fc600078e0204 */
[----:B------:R-:W-:Y:S01]  /*0220*/  IADD3 R36, P1, PT, R4, 0x40, RZ ;  /* 0x0000004004247810 */ /* 0x000fe20007f3e0ff */
[----:B-1----:R-:W-:-:S03]  /*0230*/  IMAD.WIDE R6, R32, 0x4, R6 ;  /* 0x0000000420067825 */ /* 0x002fc600078e0206 */
[----:B------:R-:W-:Y:S02]  /*0240*/  IADD3.X R37, PT, PT, RZ, R5, RZ, P1, !PT ;  /* 0x00000005ff257210 */ /* 0x000fe40000ffe4ff */
[----:B------:R-:W-:-:S04]  /*0250*/  IADD3 R34, P2, PT, R6, 0x40, RZ ;  /* 0x0000004006227810 */ /* 0x000fc80007f5e0ff */
[----:B------:R-:W-:-:S09]  /*0260*/  IADD3.X R35, PT, PT, RZ, R7, RZ, P2, !PT ;  /* 0x00000007ff237210 */ /* 0x000fd200017fe4ff */
.L_x_3:
[----:B------:R-:W2:Y:S04]  /*0270*/  LDG.E.128 R4, desc[UR4][R36.64+-0x40] ;  /* 0xffffc00424047981 */ /* 0x000ea8000c1e1d00 */
[----:B------:R-:W2:Y:S04]  /*0280*/  LDG.E.128 R8, desc[UR4][R34.64+-0x40] ;  /* 0xffffc00422087981 */ /* 0x000ea8000c1e1d00 */
[----:B------:R-:W3:Y:S04]  /*0290*/  LDG.E.128 R12, desc[UR4][R36.64+-0x30] ;  /* 0xffffd004240c7981 */ /* 0x000ee8000c1e1d00 */
[----:B------:R-:W3:Y:S04]  /*02a0*/  LDG.E.128 R16, desc[UR4][R34.64+-0x30] ;  /* 0xffffd00422107981 */ /* 0x000ee8000c1e1d00 */
[----:B------:R-:W4:Y:S04]  /*02b0*/  LDG.E.128 R20, desc[UR4][R36.64+-0x20] ;  /* 0xffffe00424147981 */ /* 0x000f28000c1e1d00 */
[----:B------:R-:W4:Y:S01]  /*02c0*/  LDG.E.128 R24, desc[UR4][R34.64+-0x20] ;  /* 0xffffe00422187981 */ /* 0x000f22000c1e1d00 */
[----:B--2---:R-:W-:-:S04]  /*02d0*/  FMUL R5, R5, R9 ;  /* 0x0000000905057220 */ /* 0x004fc80000400000 */
[----:B------:R-:W-:Y:S01]  /*02e0*/  FFMA R9, R4, R8, R5 ;  /* 0x0000000804097223 */ /* 0x000fe20000000005 */
[----:B---3--:R-:W-:-:S03]  /*02f0*/  FMUL R5, R13, R17 ;  /* 0x000000110d057220 */ /* 0x008fc60000400000 */
[----:B------:R-:W-:Y:S01]  /*0300*/  FFMA R6, R6, R10, R9 ;  /* 0x0000000a06067223 */ /* 0x000fe20000000009 */
[----:B------:R-:W-:-:S03]  /*0310*/  FFMA R5, R12, R16, R5 ;  /* 0x000000100c057223 */ /* 0x000fc60000000005 */
[----:B------:R-:W-:Y:S02]  /*0320*/  FFMA R33, R7, R11, R6 ;  /* 0x0000000b07217223 */ /* 0x000fe40000000006 */
[----:B------:R-:W2:Y:S01]  /*0330*/  LDG.E.128 R8, desc[UR4][R36.64+-0x10] ;  /* 0xfffff00424087981 */ /* 0x000ea2000c1e1d00 */
[----:B------:R-:W-:-:S03]  /*0340*/  FFMA R14, R14, R18, R5 ;  /* 0x000000120e0e7223 */ /* 0x000fc60000000005 */
[----:B------:R-:W2:Y:S01]  /*0350*/  LDG.E.128 R4, desc[UR4][R34.64+-0x10] ;  /* 0xfffff00422047981 */ /* 0x000ea2000c1e1d00 */
[----:B----4-:R-:W-:Y:S01]  /*0360*/  FMUL R25, R21, R25 ;  /* 0x0000001915197220 */ /* 0x010fe20000400000 */
[----:B------:R-:W-:Y:S02]  /*0370*/  FFMA R21, R15, R19, R14 ;  /* 0x000000130f157223 */ /* 0x000fe4000000000e */
[----:B------:R-:W3:Y:S04]  /*0380*/  LDG.E.128 R16, desc[UR4][R36.64] ;  /* 0x0000000424107981 */ /* 0x000ee8000c1e1d00 */
[----:B------:R-:W3:Y:S01]  /*0390*/  LDG.E.128 R12, desc[UR4][R34.64] ;  /* 0x00000004220c7981 */ /* 0x000ee2000c1e1d00 */
[----:B------:R-:W-:Y:S01]  /*03a0*/  FFMA R25, R20, R24, R25 ;  /* 0x0000001814197223 */ /* 0x000fe20000000019 */
[----:B--2---:R-:W-:-:S04]  /*03b0*/  FMUL R5, R9, R5 ;  /* 0x0000000509057220 */ /* 0x004fc80000400000 */
[----:B------:R-:W-:-:S04]  /*03c0*/  FFMA R5, R8, R4, R5 ;  /* 0x0000000408057223 */ /* 0x000fc80000000005 */
[----:B------:R-:W-:-:S04]  /*03d0*/  FFMA R6, R10, R6, R5 ;  /* 0x000000060a067223 */ /* 0x000fc80000000005 */
[----:B------:R-:W-:Y:S02]  /*03e0*/  FFMA R20, R11, R7, R6 ;  /* 0x000000070b147223 */ /* 0x000fe40000000006 */
[----:B------:R-:W2:Y:S04]  /*03f0*/  LDG.E.128 R8, desc[UR4][R36.64+0x10] ;  /* 0x0000100424087981 */ /* 0x000ea8000c1e1d00 */
[----:B------:R-:W2:Y:S01]  /*0400*/  LDG.E.128 R4, desc[UR4][R34.64+0x10] ;  /* 0x0000100422047981 */ /* 0x000ea2000c1e1d00 */
[----:B---3--:R-:W-:-:S04]  /*0410*/  FMUL R13, R17, R13 ;  /* 0x0000000d110d7220 */ /* 0x008fc80000400000 */
[----:B------:R-:W-:Y:S01]  /*0420*/  FFMA R13, R16, R12, R13 ;  /* 0x0000000c100d7223 */ /* 0x000fe2000000000d */
[----:B-----5:R-:W-:-:S03]  /*0430*/  FADD R33, R33, R28 ;  /* 0x0000001c21217221 */ /* 0x020fc60000000000 */
[----:B------:R-:W-:Y:S01]  /*0440*/  FFMA R14, R18, R14, R13 ;  /* 0x0000000e120e7223 */ /* 0x000fe2000000000d */
[----:B--2---:R-:W-:Y:S01]  /*0450*/  FMUL R9, R9, R5 ;  /* 0x0000000509097220 */ /* 0x004fe20000400000 */
[----:B------:R-:W-:Y:S02]  /*0460*/  FADD R5, R33, R21 ;  /* 0x0000001521057221 */ /* 0x000fe40000000000 */
[----:B------:R-:W-:Y:S02]  /*0470*/  FFMA R21, R19, R15, R14 ;  /* 0x0000000f13157223 */ /* 0x000fe4000000000e */
[----:B------:R-:W2:Y:S04]  /*0480*/  LDG.E.128 R12, desc[UR4][R36.64+0x20] ;  /* 0x00002004240c7981 */ /* 0x000ea8000c1e1d00 */
[----:B------:R-:W2:Y:S01]  /*0490*/  LDG.E.128 R16, desc[UR4][R34.64+0x20] ;  /* 0x0000200422107981 */ /* 0x000ea2000c1e1d00 */
[----:B------:R-:W-:Y:S01]  /*04a0*/  FFMA R9, R8, R4, R9 ;  /* 0x0000000408097223 */ /* 0x000fe20000000009 */
[----:B------:R-:W-:-:S03]  /*04b0*/  FFMA R22, R22, R26, R25 ;  /* 0x0000001a16167223 */ /* 0x000fc60000000019 */
[----:B------:R-:W-:Y:S01]  /*04c0*/  FFMA R6, R10, R6, R9 ;  /* 0x000000060a067223 */ /* 0x000fe20000000009 */
[----:B------:R-:W-:-:S04]  /*04d0*/  FFMA R23, R23, R27, R22 ;  /* 0x0000001b17177223 */ /* 0x000fc80000000016 */
[----:B------:R-:W-:Y:S01]  /*04e0*/  FADD R23, R5, R23 ;  /* 0x0000001705177221 */ /* 0x000fe20000000000 */
[----:B--2---:R-:W-:Y:S01]  /*04f0*/  FMUL R17, R13, R17 ;  /* 0x000000110d117220 */ /* 0x004fe20000400000 */
[----:B------:R-:W-:Y:S02]  /*0500*/  FFMA R13, R11, R7, R6 ;  /* 0x000000070b0d7223 */ /* 0x000fe40000000006 */
[----:B------:R0:W2:Y:S04]  /*0510*/  LDG.E.128 R4, desc[UR4][R36.64+0x30] ;  /* 0x0000300424047981 */ /* 0x0000a8000c1e1d00 */
[----:B------:R1:W2:Y:S01]  /*0520*/  LDG.E.128 R8, desc[UR4][R34.64+0x30] ;  /* 0x0000300422087981 */ /* 0x0002a2000c1e1d00 */
[----:B------:R-:W-:Y:S01]  /*0530*/  IADD3 R30, PT, PT, R30, 0x8, RZ ;  /* 0x000000081e1e7810 */ /* 0x000fe20007ffe0ff */
[----:B------:R-:W-:Y:S01]  /*0540*/  FFMA R17, R12, R16, R17 ;  /* 0x000000100c117223 */ /* 0x000fe20000000011 */
[----:B------:R-:W-:-:S02]  /*0550*/  FADD R20, R23, R20 ;  /* 0x0000001417147221 */ /* 0x000fc40000000000 */
[----:B------:R-:W-:Y:S01]  /*0560*/  ISETP.NE.AND P1, PT, R30, RZ, PT ;  /* 0x000000ff1e00720c */ /* 0x000fe20003f25270 */
[----:B------:R-:W-:Y:S01]  /*0570*/  FFMA R14, R14, R18, R17 ;  /* 0x000000120e0e7223 */ /* 0x000fe20000000011 */
[----:B------:R-:W-:-:S03]  /*0580*/  FADD R20, R20, R21 ;  /* 0x0000001514147221 */ /* 0x000fc60000000000 */
[----:B------:R-:W-:Y:S01]  /*0590*/  FFMA R14, R15, R19, R14 ;  /* 0x000000130f0e7223 */ /* 0x000fe2000000000e */
[----:B------:R-:W-:Y:S01]  /*05a0*/  FADD R13, R20, R13 ;  /* 0x0000000d140d7221 */ /* 0x000fe20000000000 */
[----:B0-----:R-:W-:Y:S02]  /*05b0*/  IADD3 R36, P2, PT, R36, 0x80, RZ ;  /* 0x0000008024247810 */ /* 0x001fe40007f5e0ff */
[----:B-1----:R-:W-:Y:S01]  /*05c0*/  IADD3 R34, P3, PT, R34, 0x80, RZ ;  /* 0x0000008022227810 */ /* 0x002fe20007f7e0ff */
[----:B------:R-:W-:Y:S01]  /*05d0*/  FADD R13, R13, R14 ;  /* 0x0000000e0d0d7221 */ /* 0x000fe20000000000 */
[----:B------:R-:W-:Y:S02]  /*05e0*/  IADD3.X R37, PT, PT, RZ, R37, RZ, P2, !PT ;  /* 0x00000025ff257210 */ /* 0x000fe400017fe4ff */
[----:B------:R-:W-:Y:S01]  /*05f0*/  IADD3.X R35, PT, PT, RZ, R35, RZ, P3, !PT ;  /* 0x00000023ff237210 */ /* 0x000fe20001ffe4ff */
[----:B--2---:R-:W-:-:S04]  /*0600*/  FMUL R5, R5, R9 ;  /* 0x0000000905057220 */ /* 0x004fc80000400000 */
[----:B------:R-:W-:-:S04]  /*0610*/  FFMA R5, R4, R8, R5 ;  /* 0x0000000804057223 */ /* 0x000fc80000000005 */
[----:B------:R-:W-:-:S04]  /*0620*/  FFMA R6, R6, R10, R5 ;  /* 0x0000000a06067223 */ /* 0x000fc80000000005 */
[----:B------:R-:W-:-:S04]  /*0630*/  FFMA R6, R7, R11, R6 ;  /* 0x0000000b07067223 */ /* 0x000fc80000000006 */
[----:B------:R-:W-:Y:S01]  /*0640*/  FADD R28, R13, R6 ;  /* 0x000000060d1c7221 */ /* 0x000fe20000000000 */
[----:B------:R-:W-:Y:S06]  /*0650*/  @P1 BRA `(.L_x_3) ;  /* 0xfffffffc00041947 */ /* 0x000fec000383ffff */
.L_x_2:
[----:B------:R-:W-:Y:S05]  /*0660*/  @!P0 BRA `(.L_x_1) ;  /* 0x0000000400148947 */ /* 0x000fea0003800000 */
[----:B------:R-:W0:Y:S01]  /*0670*/  LDC.64 R34, c[0x0][0x388] ;  /* 0x0000e200ff227b82 */ /* 0x000e220000000a00 */
[----:B------:R-:W-:Y:S02]  /*0680*/  ISETP.GE.U32.AND P0, PT, R31, 0x4, PT ;  /* 0x000000041f00780c */ /* 0x000fe40003f06070 */
[----:B------:R-:W-:-:S04]  /*0690*/  LOP3.LUT R30, R3, 0x3, RZ, 0xc0, !PT ;  /* 0x00000003031e7812 */ /* 0x000fc800078ec0ff */
[----:B------:R-:W-:Y:S01]  /*06a0*/  ISETP.NE.AND P1, PT, R30, RZ, PT ;  /* 0x000000ff1e00720c */ /* 0x000fe20003f25270 */
[----:B------:R-:W1:Y:S01]  /*06b0*/  LDC.64 R4, c[0x0][0x398] ;  /* 0x0000e600ff047b82 */ /* 0x000e620000000a00 */
[----:B0-----:R-:W-:-:S04]  /*06c0*/  IMAD.WIDE R34, R29, 0x4, R34 ;  /* 0x000000041d227825 */ /* 0x001fc800078e0222 */
[----:B-1----:R-:W-:Y:S01]  /*06d0*/  IMAD.WIDE R32, R32, 0x4, R4 ;  /* 0x0000000420207825 */ /* 0x002fe200078e0204 */
[----:B------:R-:W-:Y:S06]  /*06e0*/  @!P0 BRA `(.L_x_4) ;  /* 0x00000000007c8947 */ /* 0x000fec0003800000 */
[----:B------:R-:W-:-:S04]  /*06f0*/  IMAD.WIDE.U32 R36, R2, 0x10, R34 ;  /* 0x0000001002247825 */ /* 0x000fc800078e0022 */
[----:B------:R-:W-:Y:S01]  /*0700*/  IMAD.WIDE.U32 R24, R2, 0x10, R32 ;  /* 0x0000001002187825 */ /* 0x000fe200078e0020 */
[----:B------:R-:W2:Y:S04]  /*0710*/  LDG.E.128 R16, desc[UR4][R36.64] ;  /* 0x0000000424107981 */ /* 0x000ea8000c1e1d00 */
[----:B------:R-:W2:Y:S04]  /*0720*/  LDG.E.128 R20, desc[UR4][R24.64] ;  /* 0x0000000418147981 */ /* 0x000ea8000c1e1d00 */
[----:B------:R-:W3:Y:S04]  /*0730*/  LDG.E.128 R4, desc[UR4][R36.64+0x10] ;  /* 0x0000100424047981 */ /* 0x000ee8000c1e1d00 */
[----:B------:R-:W3:Y:S04]  /*0740*/  LDG.E.128 R8, desc[UR4][R24.64+0x10] ;  /* 0x0000100418087981 */ /* 0x000ee8000c1e1d00 */
[----:B------:R-:W4:Y:S01]  /*0750*/  LDG.E.128 R12, desc[UR4][R36.64+0x20] ;  /* 0x00002004240c7981 */ /* 0x000f22000c1e1d00 */
[----:B--2---:R-:W-:-:S04]  /*0760*/  FMUL R17, R17, R21 ;  /* 0x0000001511117220 */ /* 0x004fc80000400000 */
[----:B------:R-:W-:Y:S01]  /*0770*/  FFMA R17, R16, R20, R17 ;  /* 0x0000001410117223 */ /* 0x000fe20000000011 */
[----:B---3--:R-:W-:-:S04]  /*0780*/  FMUL R5, R5, R9 ;  /* 0x0000000905057220 */ /* 0x008fc80000400000 */
[----:B------:R-:W-:Y:S01]  /*0790*/  FFMA R5, R4, R8, R5 ;  /* 0x0000000804057223 */ /* 0x000fe20000000005 */
[----:B------:R-:W-:-:S03]  /*07a0*/  FFMA R4, R18, R22, R17 ;  /* 0x0000001612047223 */ /* 0x000fc60000000011 */
[----:B------:R-:W-:Y:S01]  /*07b0*/  FFMA R6, R6, R10, R5 ;  /* 0x0000000a06067223 */ /* 0x000fe20000000005 */
[----:B------:R-:W-:Y:S02]  /*07c0*/  FFMA R4, R19, R23, R4 ;  /* 0x0000001713047223 */ /* 0x000fe40000000004 */
[----:B------:R-:W4:Y:S04]  /*07d0*/  LDG.E.128 R16, desc[UR4][R24.64+0x20] ;  /* 0x0000200418107981 */ /* 0x000f28000c1e1d00 */
[----:B------:R-:W2:Y:S04]  /*07e0*/  LDG.E.128 R20, desc[UR4][R36.64+0x30] ;  /* 0x0000300424147981 */ /* 0x000ea8000c1e1d00 */
[----:B------:R-:W2:Y:S01]  /*07f0*/  LDG.E.128 R24, desc[UR4][R24.64+0x30] ;  /* 0x0000300418187981 */ /* 0x000ea2000c1e1d00 */
[----:B-----5:R-:W-:Y:S01]  /*0800*/  FADD R4, R28, R4 ;  /* 0x000000041c047221 */ /* 0x020fe20000000000 */
[----:B------:R-:W-:-:S04]  /*0810*/  FFMA R7, R7, R11, R6 ;  /* 0x0000000b07077223 */ /* 0x000fc80000000006 */
[----:B------:R-:W-:Y:S01]  /*0820*/  FADD R4, R4, R7 ;  /* 0x0000000704047221 */ /* 0x000fe20000000000 */
[----:B------:R-:W-:Y:S01]  /*0830*/  IADD3 R2, PT, PT, R2, 0x4, RZ ;  /* 0x0000000402027810 */ /* 0x000fe20007ffe0ff */
[----:B----4-:R-:W-:-:S04]  /*0840*/  FMUL R13, R13, R17 ;  /* 0x000000110d0d7220 */ /* 0x010fc80000400000 */
[----:B------:R-:W-:Y:S01]  /*0850*/  FFMA R13, R12, R16, R13 ;  /* 0x000000100c0d7223 */ /* 0x000fe2000000000d */
[----:B--2---:R-:W-:-:S03]  /*0860*/  FMUL R21, R21, R25 ;  /* 0x0000001915157220 */ /* 0x004fc60000400000 */
[----:B------:R-:W-:Y:S01]  /*0870*/  FFMA R14, R14, R18, R13 ;  /* 0x000000120e0e7223 */ /* 0x000fe2000000000d */
[----:B------:R-:W-:-:S03]  /*0880*/  FFMA R21, R20, R24, R21 ;  /* 0x0000001814157223 */ /* 0x000fc60000000015 */
[----:B------:R-:W-:Y:S01]  /*0890*/  FFMA R15, R15, R19, R14 ;  /* 0x000000130f0f7223 */ /* 0x000fe2000000000e */
[----:B------:R-:W-:-:S03]  /*08a0*/  FFMA R22, R22, R26, R21 ;  /* 0x0000001a16167223 */ /* 0x000fc60000000015 */
[----:B------:R-:W-:Y:S01]  /*08b0*/  FADD R4, R4, R15 ;  /* 0x0000000f04047221 */ /* 0x000fe20000000000 */
[----:B------:R-:W-:-:S04]  /*08c0*/  FFMA R23, R23, R27, R22 ;  /* 0x0000001b17177223 */ /* 0x000fc80000000016 */
[----:B------:R-:W-:-:S07]  /*08d0*/  FADD R28, R4, R23 ;  /* 0x00000017041c7221 */ /* 0x000fce0000000000 */
.L_x_4:
[----:B------:R-:W-:Y:S05]  /*08e0*/  @!P1 BRA `(.L_x_1) ;  /* 0x0000000000749947 */ /* 0x000fea0003800000 */
[----:B------:R-:W-:Y:S02]  /*08f0*/  ISETP.NE.AND P0, PT, R30, 0x1, PT ;  /* 0x000000011e00780c */ /* 0x000fe40003f05270 */
[----:B------:R-:W-:-:S04]  /*0900*/  LOP3.LUT R3, R3, 0x1, RZ, 0xc0, !PT ;  /* 0x0000000103037812 */ /* 0x000fc800078ec0ff */
[----:B------:R-:W-:-:S07]  /*0910*/  ISETP.NE.U32.AND P1, PT, R3, 0x1, PT ;  /* 0x000000010300780c */ /* 0x000fce0003f25070 */
[----:B------:R-:W-:-:S04]  /*0920*/  @P0 IMAD.WIDE.U32 R30, R2, 0x10, R34 ;  /* 0x00000010021e0825 */ /* 0x000fc800078e0022 */
[C---:B------:R-:W-:Y:S01]  /*0930*/  @P0 IMAD.WIDE.U32 R36, R2.reuse, 0x10, R32 ;  /* 0x0000001002240825 */ /* 0x040fe200078e0020 */
[----:B------:R-:W-:Y:S01]  /*0940*/  @P0 IADD3 R2, PT, PT, R2, 0x2, RZ ;  /* 0x0000000202020810 */ /* 0x000fe20007ffe0ff */
[----:B------:R-:W2:Y:S04]  /*0950*/  @P0 LDG.E.128 R4, desc[UR4][R30.64] ;  /* 0x000000041e040981 */ /* 0x000ea8000c1e1d00 */
[----:B------:R-:W2:Y:S01]  /*0960*/  @P0 LDG.E.128 R8, desc[UR4][R36.64] ;  /* 0x0000000424080981 */ /* 0x000ea2000c1e1d00 */
[----:B------:R-:W-:-:S03]  /*0970*/  @!P1 IMAD.WIDE.U32 R20, R2, 0x10, R34 ;  /* 0x0000001002149825 */ /* 0x000fc600078e0022 */
[----:B------:R-:W3:Y:S01]  /*0980*/  @P0 LDG.E.128 R12, desc[UR4][R30.64+0x10] ;  /* 0x000010041e0c0981 */ /* 0x000ee2000c1e1d00 */
[----:B------:R-:W-:-:S03]  /*0990*/  @!P1 IMAD.WIDE.U32 R24, R2, 0x10, R32 ;  /* 0x0000001002189825 */ /* 0x000fc600078e0020 */
[----:B------:R-:W3:Y:S04]  /*09a0*/  @P0 LDG.E.128 R16, desc[UR4][R36.64+0x10] ;  /* 0x0000100424100981 */ /* 0x000ee8000c1e1d00 */
[----:B------:R-:W4:Y:S04]  /*09b0*/  @!P1 LDG.E.128 R20, desc[UR4][R20.64] ;  /* 0x0000000414149981 */ /* 0x000f28000c1e1d00 */
[----:B------:R-:W4:Y:S01]  /*09c0*/  @!P1 LDG.E.128 R24, desc[UR4][R24.64] ;  /* 0x0000000418189981 */ /* 0x000f22000c1e1d00 */
[----:B--2---:R-:W-:-:S04]  /*09d0*/  @P0 FMUL R5, R5, R9 ;  /* 0x0000000905050220 */ /* 0x004fc80000400000 */
[----:B------:R-:W-:Y:S01]  /*09e0*/  @P0 FFMA R5, R4, R8, R5 ;  /* 0x0000000804050223 */ /* 0x000fe20000000005 */
[----:B---3--:R-:W-:-:S03]  /*09f0*/  @P0 FMUL R13, R13, R17 ;  /* 0x000000110d0d0220 */ /* 0x008fc60000400000 */
[----:B------:R-:W-:Y:S01]  /*0a00*/  @P0 FFMA R6, R6, R10, R5 ;  /* 0x0000000a06060223 */ /* 0x000fe20000000005 */
[----:B------:R-:W-:-:S03]  /*0a10*/  @P0 FFMA R13, R12, R16, R13 ;  /* 0x000000100c0d0223 */ /* 0x000fc6000000000d */
[----:B------:R-:W-:Y:S01]  /*0a20*/  @P0 FFMA R7, R7, R11, R6 ;  /* 0x0000000b07070223 */ /* 0x000fe20000000006 */
[----:B----4-:R-:W-:Y:S01]  /*0a30*/  @!P1 FMUL R3, R21, R25 ;  /* 0x0000001915039220 */ /* 0x010fe20000400000 */
[----:B------:R-:W-:Y:S02]  /*0a40*/  @P0 FFMA R14, R14, R18, R13 ;  /* 0x000000120e0e0223 */ /* 0x000fe4000000000d */
[----:B-----5:R-:W-:Y:S01]  /*0a50*/  @P0 FADD R7, R28, R7 ;  /* 0x000000071c070221 */ /* 0x020fe20000000000 */
[----:B------:R-:W-:Y:S01]  /*0a60*/  @!P1 FFMA R3, R20, R24, R3 ;  /* 0x0000001814039223 */ /* 0x000fe20000000003 */
[----:B------:R-:W-:-:S03]  /*0a70*/  @P0 FFMA R14, R15, R19, R14 ;  /* 0x000000130f0e0223 */ /* 0x000fc6000000000e */
[----:B------:R-:W-:Y:S01]  /*0a80*/  @!P1 FFMA R22, R22, R26, R3 ;  /* 0x0000001a16169223 */ /* 0x000fe20000000003 */
[----:B------:R-:W-:-:S03]  /*0a90*/  @P0 FADD R28, R7, R14 ;  /* 0x0000000e071c0221 */ /* 0x000fc60000000000 */
[----:B------:R-:W-:-:S04]  /*0aa0*/  @!P1 FFMA R23, R23, R27, R22 ;  /* 0x0000001b17179223 */ /* 0x000fc80000000016 */
[----:B------:R-:W-:-:S07]  /*0ab0*/  @!P1 FADD R28, R28, R23 ;  /* 0x000000171c1c9221 */ /* 0x000fce0000000000 */
.L_x_1:
[----:B------:R-:W-:Y:S05]  /*0ac0*/  BSYNC.RECONVERGENT B0 ;  /* 0x0000000000007941 */ /* 0x000fea0003800200 */
.L_x_0:
[----:B------:R-:W0:Y:S02]  /*0ad0*/  LDC.64 R2, c[0x0][0x3a8] ;  /* 0x0000ea00ff027b82 */ /* 0x000e240000000a00 */
[----:B0-----:R-:W-:-:S05]  /*0ae0*/  IMAD.WIDE.U32 R2, R0, 0x4, R2 ;  /* 0x0000000400027825 */ /* 0x001fca00078e0002 */
[----:B-----5:R-:W-:Y:S01]  /*0af0*/  STG.E desc[UR4][R2.64], R28 ;  /* 0x0000001c02007986 */ /* 0x020fe2000c101904 */
[----:B------:R-:W-:Y:S05]  /*0b00*/  EXIT ;  /* 0x000000000000794d */ /* 0x000fea0003800000 */
.L_x_5:
[----:B------:R-:W-:-:S00]  /*0b10*/  BRA `(.L_x_5) ;  /* 0xfffffffc00fc7947 */ /* 0x000fc0000383ffff */
[----:B------:R-:W-:-:S00]  /*0b20*/  NOP ;  /* 0x0000000000007918 */ /* 0x000fc00000000000 */
        /* <DEDUP_REMOVED lines=13> */
.L_x_6:


//--------------------- .nv.shared.reserved.0     --------------------------
	.section	.nv.shared.reserved.0,"aw",@nobits
	.weak		__nv_reservedSMEM_offset_0_alias
	.size		__nv_reservedSMEM_offset_0_alias, 0, 64
	.other		__nv_reservedSMEM_offset_0_alias,@"STO_CUDA_RESERVED_SHARED STV_DEFAULT"
__nv_reservedSMEM_offset_0_alias:
	.zero		0
	.zero		64


//--------------------- .nv.constant0.kernel      --------------------------
	.section	.nv.constant0.kernel,"a",@progbits
	.sectionflags	@""
	.align	4
.nv.constant0.kernel:
	.zero		944


//--------------------- SYMBOLS --------------------------

	.type		.nv.reservedSmem.offset0,@object
	.size		.nv.reservedSmem.offset0,0x4
